//
// Generated by NVIDIA NVVM Compiler
//
// Compiler Build ID: CL-36424714
// Cuda compilation tools, release 13.0, V13.0.88
// Based on NVVM 20.0.0
//

.version 9.0
.target sm_100
.address_size 64

	// .globl	_Z25fixed_point_quantize_cudaPfS_iiii

.visible .entry _Z25fixed_point_quantize_cudaPfS_iiii(
	.param .u64 .ptr .align 1 _Z25fixed_point_quantize_cudaPfS_iiii_param_0,
	.param .u64 .ptr .align 1 _Z25fixed_point_quantize_cudaPfS_iiii_param_1,
	.param .u32 _Z25fixed_point_quantize_cudaPfS_iiii_param_2,
	.param .u32 _Z25fixed_point_quantize_cudaPfS_iiii_param_3,
	.param .u32 _Z25fixed_point_quantize_cudaPfS_iiii_param_4,
	.param .u32 _Z25fixed_point_quantize_cudaPfS_iiii_param_5
)
{
	.reg .pred 	%p<4>;
	.reg .b32 	%r<9>;
	.reg .b32 	%f<12>;
	.reg .b64 	%rd<8>;

	ld.param.u64 	%rd1, [_Z25fixed_point_quantize_cudaPfS_iiii_param_0];
	ld.param.u64 	%rd2, [_Z25fixed_point_quantize_cudaPfS_iiii_param_1];
	ld.param.u32 	%r5, [_Z25fixed_point_quantize_cudaPfS_iiii_param_2];
	ld.param.u32 	%r2, [_Z25fixed_point_quantize_cudaPfS_iiii_param_3];
	ld.param.u32 	%r3, [_Z25fixed_point_quantize_cudaPfS_iiii_param_4];
	ld.param.u32 	%r4, [_Z25fixed_point_quantize_cudaPfS_iiii_param_5];
	mov.u32 	%r6, %ctaid.x;
	mov.u32 	%r7, %ntid.x;
	mov.u32 	%r8, %tid.x;
	mad.lo.s32 	%r1, %r6, %r7, %r8;
	setp.ge.s32 	%p1, %r1, %r5;
	@%p1 bra 	$L__BB0_2;
	cvta.to.global.u64 	%rd3, %rd1;
	cvta.to.global.u64 	%rd4, %rd2;
	mul.wide.s32 	%rd5, %r1, 4;
	add.s64 	%rd6, %rd3, %rd5;
	ld.global.f32 	%f1, [%rd6];
	add.s64 	%rd7, %rd4, %rd5;
	ld.global.f32 	%f2, [%rd7];
	cvt.rn.f32.s32 	%f3, %r2;
	div.rn.f32 	%f4, %f1, %f3;
	add.f32 	%f5, %f4, %f2;
	cvt.rmi.f32.f32 	%f6, %f5;
	mul.f32 	%f7, %f6, %f3;
	cvt.rn.f32.s32 	%f8, %r3;
	cvt.rn.f32.s32 	%f9, %r4;
	setp.gt.f32 	%p2, %f7, %f9;
	setp.lt.f32 	%p3, %f7, %f8;
	selp.f32 	%f10, %f8, %f7, %p3;
	selp.f32 	%f11, %f9, %f10, %p2;
	st.global.f32 	[%rd6], %f11;
$L__BB0_2:
	ret;

}


// ===== COMPILED SASS (sm_100) =====

	.target	sm_100

	.elftype	@"ET_EXEC"


//--------------------- .note.nv.tkinfo           --------------------------
	.section	.note.nv.tkinfo,"",@"SHT_NOTE"
	.sectionflags	@"SHF_NOTE_NV_TKINFO"
	.tkinfo
        /*0018*/ 	.word	0x00000002
        /*0030*/ 	.string	""
        /*0030*/ 	.string	"ptxas"
        /*0030*/ 	.string	"Cuda compilation tools, release 13.0, V13.0.88"
        /*0030*/ 	.string	"Build cuda_13.0.r13.0/compiler.36424714_0"
        /*0030*/ 	.string	"-arch sm_100 -m 64 "



//--------------------- .note.nv.cuinfo           --------------------------
	.section	.note.nv.cuinfo,"",@"SHT_NOTE"
	.sectionflags	@"SHF_NOTE_NV_CUINFO"
        /*0018*/ 	.short	0x0002
        /*001a*/ 	.short	0x0064
        /*001c*/ 	.short	0x0082
	.zero		2


//--------------------- .nv.info                  --------------------------
	.section	.nv.info,"",@"SHT_CUDA_INFO"
	.align	4


	//----- nvinfo : EIATTR_REGCOUNT
	.align		4
        /*0000*/ 	.byte	0x04, 0x2f
        /*0002*/ 	.short	(.L_1 - .L_0)
	.align		4
.L_0:
        /*0004*/ 	.word	index@(_Z25fixed_point_quantize_cudaPfS_iiii)
        /*0008*/ 	.word	0x00000014


	//----- nvinfo : EIATTR_FRAME_SIZE
	.align		4
.L_1:
        /*000c*/ 	.byte	0x04, 0x11
        /*000e*/ 	.short	(.L_3 - .L_2)
	.align		4
.L_2:
        /*0010*/ 	.word	index@($__internal_0_$__cuda_sm3x_div_rn_noftz_f32_slowpath)
        /*0014*/ 	.word	0x00000000


	//----- nvinfo : EIATTR_FRAME_SIZE
	.align		4
.L_3:
        /*0018*/ 	.byte	0x04, 0x11
        /*001a*/ 	.short	(.L_5 - .L_4)
	.align		4
.L_4:
        /*001c*/ 	.word	index@(_Z25fixed_point_quantize_cudaPfS_iiii)
        /*0020*/ 	.word	0x00000000


	//----- nvinfo : EIATTR_MIN_STACK_SIZE
	.align		4
.L_5:
        /*0024*/ 	.byte	0x04, 0x12
        /*0026*/ 	.short	(.L_7 - .L_6)
	.align		4
.L_6:
        /*0028*/ 	.word	index@(_Z25fixed_point_quantize_cudaPfS_iiii)
        /*002c*/ 	.word	0x00000000
.L_7:


//--------------------- .nv.compat                --------------------------
	.section	.nv.compat,"",@"SHT_CUDA_COMPAT_INFO"
	.align	4
        /*0000*/ 	.byte	0x02, 0x09, 0x00, 0x00, 0x02, 0x02, 0x01, 0x00, 0x02, 0x05, 0x05, 0x00, 0x03, 0x07, 0x01, 0x01
        /*0010*/ 	.byte	0x02, 0x03, 0x00, 0x00, 0x02, 0x06, 0x01, 0x00, 0x04, 0x0b, 0x08, 0x00, 0x01, 0x00, 0x00, 0x00
        /*0020*/ 	.byte	0x00, 0x00, 0x00, 0x00


//--------------------- .nv.info._Z25fixed_point_quantize_cudaPfS_iiii --------------------------
	.section	.nv.info._Z25fixed_point_quantize_cudaPfS_iiii,"",@"SHT_CUDA_INFO"
	.sectionflags	@""
	.align	4


	//----- nvinfo : EIATTR_CUDA_API_VERSION
	.align		4
        /*0000*/ 	.byte	0x04, 0x37
        /*0002*/ 	.short	(.L_9 - .L_8)
.L_8:
        /*0004*/ 	.word	0x00000082


	//----- nvinfo : EIATTR_KPARAM_INFO
	.align		4
.L_9:
        /*0008*/ 	.byte	0x04, 0x17
        /*000a*/ 	.short	(.L_11 - .L_10)
.L_10:
        /*000c*/ 	.word	0x00000000
        /*0010*/ 	.short	0x0005
        /*0012*/ 	.short	0x001c
        /*0014*/ 	.byte	0x00, 0xf0, 0x11, 0x00


	//----- nvinfo : EIATTR_KPARAM_INFO
	.align		4
.L_11:
        /*0018*/ 	.byte	0x04, 0x17
        /*001a*/ 	.short	(.L_13 - .L_12)
.L_12:
        /*001c*/ 	.word	0x00000000
        /*0020*/ 	.short	0x0004
        /*0022*/ 	.short	0x0018
        /*0024*/ 	.byte	0x00, 0xf0, 0x11, 0x00


	//----- nvinfo : EIATTR_KPARAM_INFO
	.align		4
.L_13:
        /*0028*/ 	.byte	0x04, 0x17
        /*002a*/ 	.short	(.L_15 - .L_14)
.L_14:
        /*002c*/ 	.word	0x00000000
        /*0030*/ 	.short	0x0003
        /*0032*/ 	.short	0x0014
        /*0034*/ 	.byte	0x00, 0xf0, 0x11, 0x00


	//----- nvinfo : EIATTR_KPARAM_INFO
	.align		4
.L_15:
        /*0038*/ 	.byte	0x04, 0x17
        /*003a*/ 	.short	(.L_17 - .L_16)
.L_16:
        /*003c*/ 	.word	0x00000000
        /*0040*/ 	.short	0x0002
        /*0042*/ 	.short	0x0010
        /*0044*/ 	.byte	0x00, 0xf0, 0x11, 0x00


	//----- nvinfo : EIATTR_KPARAM_INFO
	.align		4
.L_17:
        /*0048*/ 	.byte	0x04, 0x17
        /*004a*/ 	.short	(.L_19 - .L_18)
.L_18:
        /*004c*/ 	.word	0x00000000
        /*0050*/ 	.short	0x0001
        /*0052*/ 	.short	0x0008
        /*0054*/ 	.byte	0x00, 0xf5, 0x21, 0x00


	//----- nvinfo : EIATTR_KPARAM_INFO
	.align		4
.L_19:
        /*0058*/ 	.byte	0x04, 0x17
        /*005a*/ 	.short	(.L_21 - .L_20)
.L_20:
        /*005c*/ 	.word	0x00000000
        /*0060*/ 	.short	0x0000
        /*0062*/ 	.short	0x0000
        /*0064*/ 	.byte	0x00, 0xf5, 0x21, 0x00


	//----- nvinfo : EIATTR_SPARSE_MMA_MASK
	.align		4
.L_21:
        /*0068*/ 	.byte	0x03, 0x50
        /*006a*/ 	.short	0x0000


	//----- nvinfo : EIATTR_MAXREG_COUNT
	.align		4
        /*006c*/ 	.byte	0x03, 0x1b
        /*006e*/ 	.short	0x00ff


	//----- nvinfo : EIATTR_MERCURY_ISA_VERSION
	.align		4
        /*0070*/ 	.byte	0x03, 0x5f
        /*0072*/ 	.short	0x0101


	//----- nvinfo : EIATTR_VRC_CTA_INIT_COUNT
	.align		4
        /*0074*/ 	.byte	0x02, 0x4a
	.zero		1
	.zero		1


	//----- nvinfo : EIATTR_EXIT_INSTR_OFFSETS
	.align		4
        /*0078*/ 	.byte	0x04, 0x1c
        /*007a*/ 	.short	(.L_23 - .L_22)


	//   ....[0]....
.L_22:
        /*007c*/ 	.word	0x00000070


	//   ....[1]....
        /*0080*/ 	.word	0x00000280


	//----- nvinfo : EIATTR_CRS_STACK_SIZE
	.align		4
.L_23:
        /*0084*/ 	.byte	0x04, 0x1e
        /*0086*/ 	.short	(.L_25 - .L_24)
.L_24:
        /*0088*/ 	.word	0x00000000


	//----- nvinfo : EIATTR_CBANK_PARAM_SIZE
	.align		4
.L_25:
        /*008c*/ 	.byte	0x03, 0x19
        /*008e*/ 	.short	0x0020


	//----- nvinfo : EIATTR_PARAM_CBANK
	.align		4
        /*0090*/ 	.byte	0x04, 0x0a
        /*0092*/ 	.short	(.L_27 - .L_26)
	.align		4
.L_26:
        /*0094*/ 	.word	index@(.nv.constant0._Z25fixed_point_quantize_cudaPfS_iiii)
        /*0098*/ 	.short	0x0380
        /*009a*/ 	.short	0x0020


	//----- nvinfo : EIATTR_SW_WAR
	.align		4
.L_27:
        /*009c*/ 	.byte	0x04, 0x36
        /*009e*/ 	.short	(.L_29 - .L_28)
.L_28:
        /*00a0*/ 	.word	0x00000008
.L_29:


//--------------------- .nv.callgraph             --------------------------
	.section	.nv.callgraph,"",@"SHT_CUDA_CALLGRAPH"
	.align	4
	.sectionentsize	8
	.align		4
        /*0000*/ 	.word	0x00000000
	.align		4
        /*0004*/ 	.word	0xffffffff
	.align		4
        /*0008*/ 	.word	0x00000000
	.align		4
        /*000c*/ 	.word	0xfffffffe
	.align		4
        /*0010*/ 	.word	0x00000000
	.align		4
        /*0014*/ 	.word	0xfffffffd
	.align		4
        /*0018*/ 	.word	0x00000000
	.align		4
        /*001c*/ 	.word	0xfffffffc


//--------------------- .text._Z25fixed_point_quantize_cudaPfS_iiii --------------------------
	.section	.text._Z25fixed_point_quantize_cudaPfS_iiii,"ax",@progbits
	.align	128
        .global         _Z25fixed_point_quantize_cudaPfS_iiii
        .type           _Z25fixed_point_quantize_cudaPfS_iiii,@function
        .size           _Z25fixed_point_quantize_cudaPfS_iiii,(.L_x_14 - _Z25fixed_point_quantize_cudaPfS_iiii)
        .other          _Z25fixed_point_quantize_cudaPfS_iiii,@"STO_CUDA_ENTRY STV_DEFAULT"
_Z25fixed_point_quantize_cudaPfS_iiii:
.text._Z25fixed_point_quantize_cudaPfS_iiii:
[----:B------:R-:W-:Y:S01]  /*0000*/  LDC R1, c[0x0][0x37c] ;  /* 0x0000df00ff017b82 */ /* 0x000fe20000000800 */
[----:B------:R-:W0:Y:S07]  /*0010*/  S2R R0, SR_TID.X ;  /* 0x0000000000007919 */ /* 0x000e2e0000002100 */
[----:B------:R-:W0:Y:S01]  /*0020*/  S2UR UR4, SR_CTAID.X ;  /* 0x00000000000479c3 */ /* 0x000e220000002500 */
[----:B------:R-:W1:Y:S07]  /*0030*/  LDCU UR5, c[0x0][0x390] ;  /* 0x00007200ff0577ac */ /* 0x000e6e0008000800 */
[----:B------:R-:W0:Y:S02]  /*0040*/  LDC R3, c[0x0][0x360] ;  /* 0x0000d800ff037b82 */ /* 0x000e240000000800 */
[----:B0-----:R-:W-:-:S05]  /*0050*/  IMAD R3, R3, UR4, R0 ;  /* 0x0000000403037c24 */ /* 0x001fca000f8e0200 */
[----:B-1----:R-:W-:-:S13]  /*0060*/  ISETP.GE.AND P0, PT, R3, UR5, PT ;  /* 0x0000000503007c0c */ /* 0x002fda000bf06270 */
[----:B------:R-:W-:Y:S05]  /*0070*/  @P0 EXIT ;  /* 0x000000000000094d */ /* 0x000fea0003800000 */
[----:B------:R-:W0:Y:S01]  /*0080*/  LDC.64 R4, c[0x0][0x380] ;  /* 0x0000e000ff047b82 */ /* 0x000e220000000a00 */
[----:B------:R-:W1:Y:S01]  /*0090*/  LDCU.64 UR4, c[0x0][0x358] ;  /* 0x00006b00ff0477ac */ /* 0x000e620008000a00 */
[----:B------:R-:W2:Y:S06]  /*00a0*/  LDCU UR6, c[0x0][0x394] ;  /* 0x00007280ff0677ac */ /* 0x000eac0008000800 */
[----:B------:R-:W3:Y:S01]  /*00b0*/  LDC.64 R6, c[0x0][0x388] ;  /* 0x0000e200ff067b82 */ /* 0x000ee20000000a00 */
[----:B0-----:R-:W-:-:S05]  /*00c0*/  IMAD.WIDE R4, R3, 0x4, R4 ;  /* 0x0000000403047825 */ /* 0x001fca00078e0204 */
[----:B-1----:R-:W4:Y:S01]  /*00d0*/  LDG.E R0, desc[UR4][R4.64] ;  /* 0x0000000404007981 */ /* 0x002f22000c1e1900 */
[----:B---3--:R-:W-:-:S05]  /*00e0*/  IMAD.WIDE R6, R3, 0x4, R6 ;  /* 0x0000000403067825 */ /* 0x008fca00078e0206 */
[----:B------:R0:W5:Y:S01]  /*00f0*/  LDG.E R2, desc[UR4][R6.64] ;  /* 0x0000000406027981 */ /* 0x000162000c1e1900 */
[----:B--2---:R-:W-:Y:S01]  /*0100*/  I2FP.F32.S32 R3, UR6 ;  /* 0x0000000600037c45 */ /* 0x004fe20008201400 */
[----:B------:R-:W-:Y:S03]  /*0110*/  BSSY.RECONVERGENT B0, `(.L_x_0) ;  /* 0x000000c000007945 */ /* 0x000fe60003800200 */
[----:B------:R-:W1:Y:S02]  /*0120*/  MUFU.RCP R8, R3 ;  /* 0x0000000300087308 */ /* 0x000e640000001000 */
[----:B-1----:R-:W-:-:S04]  /*0130*/  FFMA R9, -R3, R8, 1 ;  /* 0x3f80000003097423 */ /* 0x002fc80000000108 */
[----:B------:R-:W-:Y:S02]  /*0140*/  FFMA R9, R8, R9, R8 ;  /* 0x0000000908097223 */ /* 0x000fe40000000008 */
[----:B----4-:R-:W1:Y:S02]  /*0150*/  FCHK P0, R0, R3 ;  /* 0x0000000300007302 */ /* 0x010e640000000000 */
[----:B------:R-:W-:-:S04]  /*0160*/  FFMA R8, R0, R9, RZ ;  /* 0x0000000900087223 */ /* 0x000fc800000000ff */
[----:B------:R-:W-:-:S04]  /*0170*/  FFMA R10, -R3, R8, R0 ;  /* 0x00000008030a7223 */ /* 0x000fc80000000100 */
[----:B------:R-:W-:Y:S01]  /*0180*/  FFMA R9, R9, R10, R8 ;  /* 0x0000000a09097223 */ /* 0x000fe20000000008 */
[----:B01----:R-:W-:Y:S06]  /*0190*/  @!P0 BRA `(.L_x_1) ;  /* 0x00000000000c8947 */ /* 0x003fec0003800000 */
[----:B------:R-:W-:-:S07]  /*01a0*/  MOV R6, 0x1c0 ;  /* 0x000001c000067802 */ /* 0x000fce0000000f00 */
[----:B-----5:R-:W-:Y:S05]  /*01b0*/  CALL.REL.NOINC `($__internal_0_$__cuda_sm3x_div_rn_noftz_f32_slowpath) ;  /* 0x0000000000347944 */ /* 0x020fea0003c00000 */
[----:B------:R-:W-:-:S07]  /*01c0*/  IMAD.MOV.U32 R9, RZ, RZ, R0 ;  /* 0x000000ffff097224 */ /* 0x000fce00078e0000 */
.L_x_1:
[----:B------:R-:W-:Y:S05]  /*01d0*/  BSYNC.RECONVERGENT B0 ;  /* 0x0000000000007941 */ /* 0x000fea0003800200 */
.L_x_0:
[----:B-----5:R-:W-:Y:S01]  /*01e0*/  FADD R2, R2, R9 ;  /* 0x0000000902027221 */ /* 0x020fe20000000000 */
[----:B------:R-:W0:Y:S05]  /*01f0*/  LDCU.64 UR6, c[0x0][0x398] ;  /* 0x00007300ff0677ac */ /* 0x000e2a0008000a00 */
[----:B------:R-:W1:Y:S01]  /*0200*/  FRND.FLOOR R2, R2 ;  /* 0x0000000200027307 */ /* 0x000e620000205000 */
[----:B0-----:R-:W-:Y:S01]  /*0210*/  I2FP.F32.S32 R6, UR7 ;  /* 0x0000000700067c45 */ /* 0x001fe20008201400 */
[----:B-1----:R-:W-:Y:S01]  /*0220*/  FMUL R3, R3, R2 ;  /* 0x0000000203037220 */ /* 0x002fe20000400000 */
[----:B------:R-:W-:-:S04]  /*0230*/  I2FP.F32.S32 R0, UR6 ;  /* 0x0000000600007c45 */ /* 0x000fc80008201400 */
[C---:B------:R-:W-:Y:S02]  /*0240*/  FSETP.GT.AND P0, PT, R3.reuse, R6, PT ;  /* 0x000000060300720b */ /* 0x040fe40003f04000 */
[----:B------:R-:W-:-:S11]  /*0250*/  FSETP.GEU.AND P1, PT, R3, R0, PT ;  /* 0x000000000300720b */ /* 0x000fd60003f2e000 */
[----:B------:R-:W-:-:S05]  /*0260*/  @!P0 FSEL R6, R0, R3, !P1 ;  /* 0x0000000300068208 */ /* 0x000fca0004800000 */
[----:B------:R-:W-:Y:S01]  /*0270*/  STG.E desc[UR4][R4.64], R6 ;  /* 0x0000000604007986 */ /* 0x000fe2000c101904 */
[----:B------:R-:W-:Y:S05]  /*0280*/  EXIT ;  /* 0x000000000000794d */ /* 0x000fea0003800000 */
        .weak           $__internal_0_$__cuda_sm3x_div_rn_noftz_f32_slowpath
        .type           $__internal_0_$__cuda_sm3x_div_rn_noftz_f32_slowpath,@function
        .size           $__internal_0_$__cuda_sm3x_div_rn_noftz_f32_slowpath,(.L_x_14 - $__internal_0_$__cuda_sm3x_div_rn_noftz_f32_slowpath)
$__internal_0_$__cuda_sm3x_div_rn_noftz_f32_slowpath:
[--C-:B------:R-:W-:Y:S01]  /*0290*/  SHF.R.U32.HI R8, RZ, 0x17, R3.reuse ;  /* 0x00000017ff087819 */ /* 0x100fe20000011603 */
[----:B------:R-:W-:Y:S01]  /*02a0*/  BSSY.RECONVERGENT B1, `(.L_x_2) ;  /* 0x0000064000017945 */ /* 0x000fe20003800200 */
[--C-:B------:R-:W-:Y:S01]  /*02b0*/  SHF.R.U32.HI R7, RZ, 0x17, R0.reuse ;  /* 0x00000017ff077819 */ /* 0x100fe20000011600 */
[----:B------:R-:W-:Y:S01]  /*02c0*/  IMAD.MOV.U32 R10, RZ, RZ, R0 ;  /* 0x000000ffff0a7224 */ /* 0x000fe200078e0000 */
[----:B------:R-:W-:Y:S01]  /*02d0*/  LOP3.LUT R9, R8, 0xff, RZ, 0xc0, !PT ;  /* 0x000000ff08097812 */ /* 0x000fe200078ec0ff */
[----:B------:R-:W-:Y:S01]  /*02e0*/  IMAD.MOV.U32 R11, RZ, RZ, R3 ;  /* 0x000000ffff0b7224 */ /* 0x000fe200078e0003 */
[----:B------:R-:W-:-:S03]  /*02f0*/  LOP3.LUT R8, R7, 0xff, RZ, 0xc0, !PT ;  /* 0x000000ff07087812 */ /* 0x000fc600078ec0ff */
[----:B------:R-:W-:Y:S02]  /*0300*/  VIADD R13, R9, 0xffffffff ;  /* 0xffffffff090d7836 */ /* 0x000fe40000000000 */
[----:B------:R-:W-:-:S03]  /*0310*/  VIADD R12, R8, 0xffffffff ;  /* 0xffffffff080c7836 */ /* 0x000fc60000000000 */
[----:B------:R-:W-:-:S04]  /*0320*/  ISETP.GT.U32.AND P0, PT, R13, 0xfd, PT ;  /* 0x000000fd0d00780c */ /* 0x000fc80003f04070 */
[----:B------:R-:W-:-:S13]  /*0330*/  ISETP.GT.U32.OR P0, PT, R12, 0xfd, P0 ;  /* 0x000000fd0c00780c */ /* 0x000fda0000704470 */
[----:B------:R-:W-:Y:S01]  /*0340*/  @!P0 IMAD.MOV.U32 R7, RZ, RZ, RZ ;  /* 0x000000ffff078224 */ /* 0x000fe200078e00ff */
[----:B------:R-:W-:Y:S06]  /*0350*/  @!P0 BRA `(.L_x_3) ;  /* 0x00000000005c8947 */ /* 0x000fec0003800000 */
[----:B------:R-:W-:Y:S02]  /*0360*/  FSETP.GTU.FTZ.AND P1, PT, |R3|, +INF , PT ;  /* 0x7f8000000300780b */ /* 0x000fe40003f3c200 */
[----:B------:R-:W-:-:S04]  /*0370*/  FSETP.GTU.FTZ.AND P0, PT, |R0|, +INF , PT ;  /* 0x7f8000000000780b */ /* 0x000fc80003f1c200 */
[----:B------:R-:W-:-:S13]  /*0380*/  PLOP3.LUT P0, PT, P0, P1, PT, 0xf8, 0x8f ;  /* 0x00000000008f781c */ /* 0x000fda0000703f70 */
[----:B------:R-:W-:Y:S05]  /*0390*/  @P0 BRA `(.L_x_4) ;  /* 0x00000004004c0947 */ /* 0x000fea0003800000 */
[----:B------:R-:W-:-:S13]  /*03a0*/  LOP3.LUT P0, RZ, R11, 0x7fffffff, R10, 0xc8, !PT ;  /* 0x7fffffff0bff7812 */ /* 0x000fda000780c80a */
[----:B------:R-:W-:Y:S05]  /*03b0*/  @!P0 BRA `(.L_x_5) ;  /* 0x00000004003c8947 */ /* 0x000fea0003800000 */
[C---:B------:R-:W-:Y:S02]  /*03c0*/  FSETP.NEU.FTZ.AND P2, PT, |R0|.reuse, +INF , PT ;  /* 0x7f8000000000780b */ /* 0x040fe40003f5d200 */
[----:B------:R-:W-:Y:S02]  /*03d0*/  FSETP.NEU.FTZ.AND P1, PT, |R3|, +INF , PT ;  /* 0x7f8000000300780b */ /* 0x000fe40003f3d200 */
[----:B------:R-:W-:-:S11]  /*03e0*/  FSETP.NEU.FTZ.AND P0, PT, |R0|, +INF , PT ;  /* 0x7f8000000000780b */ /* 0x000fd60003f1d200 */
[----:B------:R-:W-:Y:S05]  /*03f0*/  @!P1 BRA !P2, `(.L_x_5) ;  /* 0x00000004002c9947 */ /* 0x000fea0005000000 */
[----:B------:R-:W-:-:S04]  /*0400*/  LOP3.LUT P2, RZ, R10, 0x7fffffff, RZ, 0xc0, !PT ;  /* 0x7fffffff0aff7812 */ /* 0x000fc8000784c0ff */
[----:B------:R-:W-:-:S13]  /*0410*/  PLOP3.LUT P1, PT, P1, P2, PT, 0x2f, 0xf2 ;  /* 0x0000000000f2781c */ /* 0x000fda0000f24577 */
[----:B------:R-:W-:Y:S05]  /*0420*/  @P1 BRA `(.L_x_6) ;  /* 0x0000000400181947 */ /* 0x000fea0003800000 */
[----:B------:R-:W-:-:S04]  /*0430*/  LOP3.LUT P1, RZ, R11, 0x7fffffff, RZ, 0xc0, !PT ;  /* 0x7fffffff0bff7812 */ /* 0x000fc8000782c0ff */
[----:B------:R-:W-:-:S13]  /*0440*/  PLOP3.LUT P0, PT, P0, P1, PT, 0x2f, 0xf2 ;  /* 0x0000000000f2781c */ /* 0x000fda0000702577 */
[----:B------:R-:W-:Y:S05]  /*0450*/  @P0 BRA `(.L_x_7) ;  /* 0x0000000400000947 */ /* 0x000fea0003800000 */
[----:B------:R-:W-:Y:S02]  /*0460*/  ISETP.GE.AND P0, PT, R12, RZ, PT ;  /* 0x000000ff0c00720c */ /* 0x000fe40003f06270 */
[----:B------:R-:W-:-:S11]  /*0470*/  ISETP.GE.AND P1, PT, R13, RZ, PT ;  /* 0x000000ff0d00720c */ /* 0x000fd60003f26270 */
[----:B------:R-:W-:Y:S02]  /*0480*/  @P0 IMAD.MOV.U32 R7, RZ, RZ, RZ ;  /* 0x000000ffff070224 */ /* 0x000fe400078e00ff */
[----:B------:R-:W-:Y:S01]  /*0490*/  @!P0 FFMA R10, R0, 1.84467440737095516160e+19, RZ ;  /* 0x5f800000000a8823 */ /* 0x000fe200000000ff */
[----:B------:R-:W-:Y:S02]  /*04a0*/  @!P0 IMAD.MOV.U32 R7, RZ, RZ, -0x40 ;  /* 0xffffffc0ff078424 */ /* 0x000fe400078e00ff */
[----:B------:R-:W-:Y:S02]  /*04b0*/  @!P1 FFMA R11, R3, 1.84467440737095516160e+19, RZ ;  /* 0x5f800000030b9823 */ /* 0x000fe400000000ff */
[----:B------:R-:W-:-:S07]  /*04c0*/  @!P1 VIADD R7, R7, 0x40 ;  /* 0x0000004007079836 */ /* 0x000fce0000000000 */
.L_x_3:
[----:B------:R-:W-:Y:S01]  /*04d0*/  LEA R0, R9, 0xc0800000, 0x17 ;  /* 0xc080000009007811 */ /* 0x000fe200078eb8ff */
[----:B------:R-:W-:Y:S01]  /*04e0*/  VIADD R8, R8, 0xffffff81 ;  /* 0xffffff8108087836 */ /* 0x000fe20000000000 */
[----:B------:R-:W-:Y:S03]  /*04f0*/  BSSY.RECONVERGENT B2, `(.L_x_8) ;  /* 0x0000035000027945 */ /* 0x000fe60003800200 */
[----:B------:R-:W-:Y:S02]  /*0500*/  IMAD.IADD R11, R11, 0x1, -R0 ;  /* 0x000000010b0b7824 */ /* 0x000fe400078e0a00 */
[----:B------:R-:W-:Y:S02]  /*0510*/  IMAD R0, R8, -0x800000, R10 ;  /* 0xff80000008007824 */ /* 0x000fe400078e020a */
[----:B------:R-:W0:Y:S01]  /*0520*/  MUFU.RCP R12, R11 ;  /* 0x0000000b000c7308 */ /* 0x000e220000001000 */
[----:B------:R-:W-:-:S04]  /*0530*/  FADD.FTZ R13, -R11, -RZ ;  /* 0x800000ff0b0d7221 */ /* 0x000fc80000010100 */
[----:B0-----:R-:W-:-:S04]  /*0540*/  FFMA R15, R12, R13, 1 ;  /* 0x3f8000000c0f7423 */ /* 0x001fc8000000000d */
[----:B------:R-:W-:-:S04]  /*0550*/  FFMA R17, R12, R15, R12 ;  /* 0x0000000f0c117223 */ /* 0x000fc8000000000c */
[----:B------:R-:W-:-:S04]  /*0560*/  FFMA R10, R0, R17, RZ ;  /* 0x00000011000a7223 */ /* 0x000fc800000000ff */
[----:B------:R-:W-:-:S04]  /*0570*/  FFMA R15, R13, R10, R0 ;  /* 0x0000000a0d0f7223 */ /* 0x000fc80000000000 */
[----:B------:R-:W-:Y:S01]  /*0580*/  FFMA R12, R17, R15, R10 ;  /* 0x0000000f110c7223 */ /* 0x000fe2000000000a */
[----:B------:R-:W-:-:S03]  /*0590*/  IADD3 R10, PT, PT, R8, 0x7f, -R9 ;  /* 0x0000007f080a7810 */ /* 0x000fc60007ffe809 */
[----:B------:R-:W-:Y:S02]  /*05a0*/  FFMA R13, R13, R12, R0 ;  /* 0x0000000c0d0d7223 */ /* 0x000fe40000000000 */
[----:B------:R-:W-:Y:S02]  /*05b0*/  IMAD.IADD R7, R10, 0x1, R7 ;  /* 0x000000010a077824 */ /* 0x000fe400078e0207 */
[----:B------:R-:W-:-:S05]  /*05c0*/  FFMA R0, R17, R13, R12 ;  /* 0x0000000d11007223 */ /* 0x000fca000000000c */
[----:B------:R-:W-:-:S04]  /*05d0*/  SHF.R.U32.HI R8, RZ, 0x17, R0 ;  /* 0x00000017ff087819 */ /* 0x000fc80000011600 */
[----:B------:R-:W-:-:S05]  /*05e0*/  LOP3.LUT R8, R8, 0xff, RZ, 0xc0, !PT ;  /* 0x000000ff08087812 */ /* 0x000fca00078ec0ff */
[----:B------:R-:W-:-:S04]  /*05f0*/  IMAD.IADD R11, R8, 0x1, R7 ;  /* 0x00000001080b7824 */ /* 0x000fc800078e0207 */
[----:B------:R-:W-:-:S05]  /*0600*/  VIADD R8, R11, 0xffffffff ;  /* 0xffffffff0b087836 */ /* 0x000fca0000000000 */
[----:B------:R-:W-:-:S13]  /*0610*/  ISETP.GE.U32.AND P0, PT, R8, 0xfe, PT ;  /* 0x000000fe0800780c */ /* 0x000fda0003f06070 */
[----:B------:R-:W-:Y:S05]  /*0620*/  @!P0 BRA `(.L_x_9) ;  /* 0x0000000000808947 */ /* 0x000fea0003800000 */
[----:B------:R-:W-:-:S13]  /*0630*/  ISETP.GT.AND P0, PT, R11, 0xfe, PT ;  /* 0x000000fe0b00780c */ /* 0x000fda0003f04270 */
[----:B------:R-:W-:Y:S05]  /*0640*/  @P0 BRA `(.L_x_10) ;  /* 0x00000000006c0947 */ /* 0x000fea0003800000 */
[----:B------:R-:W-:-:S13]  /*0650*/  ISETP.GE.AND P0, PT, R11, 0x1, PT ;  /* 0x000000010b00780c */ /* 0x000fda0003f06270 */
[----:B------:R-:W-:Y:S05]  /*0660*/  @P0 BRA `(.L_x_11) ;  /* 0x0000000000740947 */ /* 0x000fea0003800000 */
[----:B------:R-:W-:Y:S02]  /*0670*/  ISETP.GE.AND P0, PT, R11, -0x18, PT ;  /* 0xffffffe80b00780c */ /* 0x000fe40003f06270 */
[----:B------:R-:W-:-:S11]  /*0680*/  LOP3.LUT R0, R0, 0x80000000, RZ, 0xc0, !PT ;  /* 0x8000000000007812 */ /* 0x000fd600078ec0ff */
[----:B------:R-:W-:Y:S05]  /*0690*/  @!P0 BRA `(.L_x_11) ;  /* 0x0000000000688947 */ /* 0x000fea0003800000 */
[-CC-:B------:R-:W-:Y:S01]  /*06a0*/  FFMA.RZ R7, R17, R13.reuse, R12.reuse ;  /* 0x0000000d11077223 */ /* 0x180fe2000000c00c */
[----:B------:R-:W-:Y:S02]  /*06b0*/  VIADD R10, R11, 0x20 ;  /* 0x000000200b0a7836 */ /* 0x000fe40000000000 */
[-CC-:B------:R-:W-:Y:S01]  /*06c0*/  FFMA.RM R8, R17, R13.reuse, R12.reuse ;  /* 0x0000000d11087223 */ /* 0x180fe2000000400c */
[----:B------:R-:W-:Y:S02]  /*06d0*/  ISETP.NE.AND P2, PT, R11, RZ, PT ;  /* 0x000000ff0b00720c */ /* 0x000fe40003f45270 */
[----:B------:R-:W-:Y:S01]  /*06e0*/  LOP3.LUT R9, R7, 0x7fffff, RZ, 0xc0, !PT ;  /* 0x007fffff07097812 */ /* 0x000fe200078ec0ff */
[----:B------:R-:W-:Y:S01]  /*06f0*/  FFMA.RP R7, R17, R13, R12 ;  /* 0x0000000d11077223 */ /* 0x000fe2000000800c */
[----:B------:R-:W-:Y:S01]  /*0700*/  ISETP.NE.AND P1, PT, R11, RZ, PT ;  /* 0x000000ff0b00720c */ /* 0x000fe20003f25270 */
[----:B------:R-:W-:Y:S01]  /*0710*/  IMAD.MOV R11, RZ, RZ, -R11 ;  /* 0x000000ffff0b7224 */ /* 0x000fe200078e0a0b */
[----:B------:R-:W-:-:S02]  /*0720*/  LOP3.LUT R9, R9, 0x800000, RZ, 0xfc, !PT ;  /* 0x0080000009097812 */ /* 0x000fc400078efcff */
[----:B------:R-:W-:Y:S02]  /*0730*/  FSETP.NEU.FTZ.AND P0, PT, R7, R8, PT ;  /* 0x000000080700720b */ /* 0x000fe40003f1d000 */
[----:B------:R-:W-:Y:S02]  /*0740*/  SHF.L.U32 R10, R9, R10, RZ ;  /* 0x0000000a090a7219 */ /* 0x000fe400000006ff */
[----:B------:R-:W-:Y:S02]  /*0750*/  SEL R8, R11, RZ, P2 ;  /* 0x000000ff0b087207 */ /* 0x000fe40001000000 */
[----:B------:R-:W-:Y:S02]  /*0760*/  ISETP.NE.AND P1, PT, R10, RZ, P1 ;  /* 0x000000ff0a00720c */ /* 0x000fe40000f25270 */
[----:B------:R-:W-:Y:S02]  /*0770*/  SHF.R.U32.HI R8, RZ, R8, R9 ;  /* 0x00000008ff087219 */ /* 0x000fe40000011609 */
[----:B------:R-:W-:-:S02]  /*0780*/  PLOP3.LUT P0, PT, P0, P1, PT, 0xf8, 0x8f ;  /* 0x00000000008f781c */ /* 0x000fc40000703f70 */
[----:B------:R-:W-:Y:S02]  /*0790*/  SHF.R.U32.HI R10, RZ, 0x1, R8 ;  /* 0x00000001ff0a7819 */ /* 0x000fe40000011608 */
[----:B------:R-:W-:-:S04]  /*07a0*/  SEL R7, RZ, 0x1, !P0 ;  /* 0x00000001ff077807 */ /* 0x000fc80004000000 */
[----:B------:R-:W-:-:S04]  /*07b0*/  LOP3.LUT R7, R7, 0x1, R10, 0xf8, !PT ;  /* 0x0000000107077812 */ /* 0x000fc800078ef80a */
[----:B------:R-:W-:-:S05]  /*07c0*/  LOP3.LUT R7, R7, R8, RZ, 0xc0, !PT ;  /* 0x0000000807077212 */ /* 0x000fca00078ec0ff */
[----:B------:R-:W-:-:S05]  /*07d0*/  IMAD.IADD R7, R10, 0x1, R7 ;  /* 0x000000010a077824 */ /* 0x000fca00078e0207 */
[----:B------:R-:W-:Y:S01]  /*07e0*/  LOP3.LUT R0, R7, R0, RZ, 0xfc, !PT ;  /* 0x0000000007007212 */ /* 0x000fe200078efcff */
[----:B------:R-:W-:Y:S06]  /*07f0*/  BRA `(.L_x_11) ;  /* 0x0000000000107947 */ /* 0x000fec0003800000 */
.L_x_10:
[----:B------:R-:W-:-:S04]  /*0800*/  LOP3.LUT R0, R0, 0x80000000, RZ, 0xc0, !PT ;  /* 0x8000000000007812 */ /* 0x000fc800078ec0ff */
[----:B------:R-:W-:Y:S01]  /*0810*/  LOP3.LUT R0, R0, 0x7f800000, RZ, 0xfc, !PT ;  /* 0x7f80000000007812 */ /* 0x000fe200078efcff */
[----:B------:R-:W-:Y:S06]  /*0820*/  BRA `(.L_x_11) ;  /* 0x0000000000047947 */ /* 0x000fec0003800000 */
.L_x_9:
[----:B------:R-:W-:-:S07]  /*0830*/  IMAD R0, R7, 0x800000, R0 ;  /* 0x0080000007007824 */ /* 0x000fce00078e0200 */
.L_x_11:
[----:B------:R-:W-:Y:S05]  /*0840*/  BSYNC.RECONVERGENT B2 ;  /* 0x0000000000027941 */ /* 0x000fea0003800200 */
.L_x_8:
[----:B------:R-:W-:Y:S05]  /*0850*/  BRA `(.L_x_12) ;  /* 0x0000000000207947 */ /* 0x000fea0003800000 */
.L_x_7:
[----:B------:R-:W-:-:S04]  /*0860*/  LOP3.LUT R0, R11, 0x80000000, R10, 0x48, !PT ;  /* 0x800000000b007812 */ /* 0x000fc800078e480a */
[----:B------:R-:W-:Y:S01]  /*0870*/  LOP3.LUT R0, R0, 0x7f800000, RZ, 0xfc, !PT ;  /* 0x7f80000000007812 */ /* 0x000fe200078efcff */
[----:B------:R-:W-:Y:S06]  /*0880*/  BRA `(.L_x_12) ;  /* 0x0000000000147947 */ /* 0x000fec0003800000 */
.L_x_6:
[----:B------:R-:W-:Y:S01]  /*0890*/  LOP3.LUT R0, R11, 0x80000000, R10, 0x48, !PT ;  /* 0x800000000b007812 */ /* 0x000fe200078e480a */
[----:B------:R-:W-:Y:S06]  /*08a0*/  BRA `(.L_x_12) ;  /* 0x00000000000c7947 */ /* 0x000fec0003800000 */
.L_x_5:
[----:B------:R-:W0:Y:S01]  /*08b0*/  MUFU.RSQ R0, -QNAN ;  /* 0xffc0000000007908 */ /* 0x000e220000001400 */
[----:B------:R-:W-:Y:S05]  /*08c0*/  BRA `(.L_x_12) ;  /* 0x0000000000047947 */ /* 0x000fea0003800000 */
.L_x_4:
[----:B------:R-:W-:-:S07]  /*08d0*/  FADD.FTZ R0, R0, R3 ;  /* 0x0000000300007221 */ /* 0x000fce0000010000 */
.L_x_12:
[----:B------:R-:W-:Y:S05]  /*08e0*/  BSYNC.RECONVERGENT B1 ;  /* 0x0000000000017941 */ /* 0x000fea0003800200 */
.L_x_2:
[----:B------:R-:W-:-:S04]  /*08f0*/  IMAD.MOV.U32 R7, RZ, RZ, 0x0 ;  /* 0x00000000ff077424 */ /* 0x000fc800078e00ff */
[----:B0-----:R-:W-:Y:S05]  /*0900*/  RET.REL.NODEC R6 `(_Z25fixed_point_quantize_cudaPfS_iiii) ;  /* 0xfffffff406bc7950 */ /* 0x001fea0003c3ffff */
.L_x_13:
[----:B------:R-:W-:-:S00]  /*0910*/  BRA `(.L_x_13) ;  /* 0xfffffffc00fc7947 */ /* 0x000fc0000383ffff */
[----:B------:R-:W-:-:S00]  /*0920*/  NOP ;  /* 0x0000000000007918 */ /* 0x000fc00000000000 */
        /* <DEDUP_REMOVED lines=13> */
.L_x_14:


//--------------------- .nv.shared.reserved.0     --------------------------
	.section	.nv.shared.reserved.0,"aw",@nobits
	.weak		__nv_reservedSMEM_offset_0_alias
	.size		__nv_reservedSMEM_offset_0_alias, 0, 64
	.other		__nv_reservedSMEM_offset_0_alias,@"STO_CUDA_RESERVED_SHARED STV_DEFAULT"
__nv_reservedSMEM_offset_0_alias:
	.zero		0
	.zero		64


//--------------------- .nv.constant0._Z25fixed_point_quantize_cudaPfS_iiii --------------------------
	.section	.nv.constant0._Z25fixed_point_quantize_cudaPfS_iiii,"a",@progbits
	.sectionflags	@""
	.align	4
.nv.constant0._Z25fixed_point_quantize_cudaPfS_iiii:
	.zero		928


//--------------------- SYMBOLS --------------------------

	.type		.nv.reservedSmem.offset0,@object
	.size		.nv.reservedSmem.offset0,0x4
